//
// Generated by NVIDIA NVVM Compiler
//
// Compiler Build ID: CL-36424714
// Cuda compilation tools, release 13.0, V13.0.88
// Based on NVVM 20.0.0
//

.version 9.0
.target sm_100
.address_size 64

	// .globl	_Z14heatCalcKernelPfS_iiii

.visible .entry _Z14heatCalcKernelPfS_iiii(
	.param .u64 .ptr .align 1 _Z14heatCalcKernelPfS_iiii_param_0,
	.param .u64 .ptr .align 1 _Z14heatCalcKernelPfS_iiii_param_1,
	.param .u32 _Z14heatCalcKernelPfS_iiii_param_2,
	.param .u32 _Z14heatCalcKernelPfS_iiii_param_3,
	.param .u32 _Z14heatCalcKernelPfS_iiii_param_4,
	.param .u32 _Z14heatCalcKernelPfS_iiii_param_5
)
{
	.reg .pred 	%p<17>;
	.reg .b32 	%r<41>;
	.reg .b32 	%f<29>;
	.reg .b64 	%rd<20>;

	ld.param.u64 	%rd4, [_Z14heatCalcKernelPfS_iiii_param_0];
	ld.param.u64 	%rd5, [_Z14heatCalcKernelPfS_iiii_param_1];
	ld.param.u32 	%r7, [_Z14heatCalcKernelPfS_iiii_param_2];
	ld.param.u32 	%r8, [_Z14heatCalcKernelPfS_iiii_param_3];
	ld.param.u32 	%r9, [_Z14heatCalcKernelPfS_iiii_param_4];
	ld.param.u32 	%r10, [_Z14heatCalcKernelPfS_iiii_param_5];
	cvta.to.global.u64 	%rd6, %rd5;
	cvta.to.global.u64 	%rd1, %rd4;
	mov.u32 	%r11, %ctaid.y;
	shl.b32 	%r12, %r11, 3;
	mov.u32 	%r13, %tid.y;
	add.s32 	%r14, %r12, %r13;
	mov.u32 	%r15, %ctaid.x;
	shl.b32 	%r16, %r15, 3;
	mov.u32 	%r17, %tid.x;
	add.s32 	%r18, %r16, %r17;
	mad.lo.s32 	%r1, %r10, %r14, %r18;
	rem.s32 	%r2, %r1, %r7;
	mad.lo.s32 	%r3, %r7, %r8, %r7;
	setp.ge.s32 	%p1, %r1, %r3;
	mul.wide.s32 	%rd7, %r1, 4;
	add.s64 	%rd2, %rd1, %rd7;
	add.s64 	%rd3, %rd6, %rd7;
	@%p1 bra 	$L__BB0_4;
	setp.ne.s32 	%p10, %r2, 0;
	add.s32 	%r34, %r7, -1;
	setp.ne.s32 	%p11, %r2, %r34;
	and.pred  	%p12, %p10, %p11;
	setp.ge.s32 	%p13, %r1, %r7;
	and.pred  	%p14, %p13, %p12;
	mul.lo.s32 	%r35, %r34, %r7;
	setp.lt.s32 	%p15, %r1, %r35;
	and.pred  	%p16, %p14, %p15;
	@%p16 bra 	$L__BB0_3;
	ld.global.f32 	%f19, [%rd2];
	st.global.f32 	[%rd3], %f19;
	bra.uni 	$L__BB0_14;
$L__BB0_3:
	div.s32 	%r36, %r1, %r7;
	add.s32 	%r37, %r36, -1;
	mad.lo.s32 	%r38, %r37, %r7, %r2;
	mul.wide.s32 	%rd16, %r38, 4;
	add.s64 	%rd17, %rd1, %rd16;
	ld.global.f32 	%f20, [%rd17];
	ld.global.f32 	%f21, [%rd2+-4];
	add.f32 	%f22, %f20, %f21;
	shl.b32 	%r39, %r7, 1;
	add.s32 	%r40, %r38, %r39;
	mul.wide.s32 	%rd18, %r40, 4;
	add.s64 	%rd19, %rd1, %rd18;
	ld.global.f32 	%f23, [%rd19];
	add.f32 	%f24, %f22, %f23;
	ld.global.f32 	%f25, [%rd2+4];
	add.f32 	%f26, %f24, %f25;
	mul.f32 	%f27, %f26, 0f3E800000;
	st.global.f32 	[%rd3], %f27;
	bra.uni 	$L__BB0_14;
$L__BB0_4:
	not.b32 	%r19, %r8;
	mad.lo.s32 	%r4, %r7, %r19, %r9;
	setp.ge.s32 	%p2, %r1, %r4;
	@%p2 bra 	$L__BB0_9;
	setp.eq.s32 	%p6, %r2, 0;
	@%p6 bra 	$L__BB0_7;
	shl.b32 	%r27, %r8, 1;
	rem.s32 	%r28, %r1, %r27;
	setp.ne.s32 	%p7, %r28, 0;
	add.s32 	%r30, %r27, -1;
	setp.ne.s32 	%p8, %r28, %r30;
	and.pred  	%p9, %p7, %p8;
	@%p9 bra 	$L__BB0_8;
$L__BB0_7:
	ld.global.f32 	%f18, [%rd2];
	st.global.f32 	[%rd3], %f18;
	bra.uni 	$L__BB0_14;
$L__BB0_8:
	ld.global.f32 	%f10, [%rd2+-4];
	ld.global.f32 	%f11, [%rd2+4];
	add.f32 	%f12, %f10, %f11;
	sub.s32 	%r31, %r1, %r8;
	add.s32 	%r32, %r31, -2;
	mul.wide.s32 	%rd12, %r32, 4;
	add.s64 	%rd13, %rd1, %rd12;
	ld.global.f32 	%f13, [%rd13];
	add.f32 	%f14, %f12, %f13;
	add.s32 	%r33, %r8, 2;
	mul.wide.s32 	%rd14, %r33, 4;
	add.s64 	%rd15, %rd2, %rd14;
	ld.global.f32 	%f15, [%rd15];
	add.f32 	%f16, %f14, %f15;
	mul.f32 	%f17, %f16, 0f3E800000;
	st.global.f32 	[%rd3], %f17;
	bra.uni 	$L__BB0_14;
$L__BB0_9:
	add.s32 	%r5, %r3, %r7;
	sub.s32 	%r20, %r5, %r9;
	add.s32 	%r21, %r20, %r1;
	rem.s32 	%r22, %r21, %r7;
	setp.eq.s32 	%p3, %r22, 0;
	@%p3 bra 	$L__BB0_12;
	sub.s32 	%r6, %r1, %r4;
	rem.s32 	%r23, %r6, %r7;
	add.s32 	%r24, %r7, -1;
	setp.eq.s32 	%p4, %r23, %r24;
	@%p4 bra 	$L__BB0_12;
	mad.lo.s32 	%r25, %r7, -3, %r5;
	setp.lt.s32 	%p5, %r6, %r25;
	@%p5 bra 	$L__BB0_13;
$L__BB0_12:
	ld.global.f32 	%f9, [%rd2];
	st.global.f32 	[%rd3], %f9;
	bra.uni 	$L__BB0_14;
$L__BB0_13:
	ld.global.f32 	%f1, [%rd2+-4];
	ld.global.f32 	%f2, [%rd2+4];
	add.f32 	%f3, %f1, %f2;
	sub.s32 	%r26, %r1, %r7;
	mul.wide.s32 	%rd8, %r26, 4;
	add.s64 	%rd9, %rd1, %rd8;
	ld.global.f32 	%f4, [%rd9];
	add.f32 	%f5, %f3, %f4;
	mul.wide.s32 	%rd10, %r7, 4;
	add.s64 	%rd11, %rd2, %rd10;
	ld.global.f32 	%f6, [%rd11];
	add.f32 	%f7, %f5, %f6;
	mul.f32 	%f8, %f7, 0f3E800000;
	st.global.f32 	[%rd3], %f8;
$L__BB0_14:
	bar.sync 	0;
	ld.global.f32 	%f28, [%rd3];
	st.global.f32 	[%rd2], %f28;
	bar.sync 	0;
	ret;

}


// ===== COMPILED SASS (sm_100) =====

	.target	sm_100

	.elftype	@"ET_EXEC"


//--------------------- .note.nv.tkinfo           --------------------------
	.section	.note.nv.tkinfo,"",@"SHT_NOTE"
	.sectionflags	@"SHF_NOTE_NV_TKINFO"
	.tkinfo
        /*0018*/ 	.word	0x00000002
        /*0030*/ 	.string	""
        /*0030*/ 	.string	"ptxas"
        /*0030*/ 	.string	"Cuda compilation tools, release 13.0, V13.0.88"
        /*0030*/ 	.string	"Build cuda_13.0.r13.0/compiler.36424714_0"
        /*0030*/ 	.string	"-arch sm_100 -m 64 "



//--------------------- .note.nv.cuinfo           --------------------------
	.section	.note.nv.cuinfo,"",@"SHT_NOTE"
	.sectionflags	@"SHF_NOTE_NV_CUINFO"
        /*0018*/ 	.short	0x0002
        /*001a*/ 	.short	0x0064
        /*001c*/ 	.short	0x0082
	.zero		2


//--------------------- .nv.info                  --------------------------
	.section	.nv.info,"",@"SHT_CUDA_INFO"
	.align	4


	//----- nvinfo : EIATTR_REGCOUNT
	.align		4
        /*0000*/ 	.byte	0x04, 0x2f
        /*0002*/ 	.short	(.L_1 - .L_0)
	.align		4
.L_0:
        /*0004*/ 	.word	index@(_Z14heatCalcKernelPfS_iiii)
        /*0008*/ 	.word	0x00000017


	//----- nvinfo : EIATTR_FRAME_SIZE
	.align		4
.L_1:
        /*000c*/ 	.byte	0x04, 0x11
        /*000e*/ 	.short	(.L_3 - .L_2)
	.align		4
.L_2:
        /*0010*/ 	.word	index@(_Z14heatCalcKernelPfS_iiii)
        /*0014*/ 	.word	0x00000000


	//----- nvinfo : EIATTR_MIN_STACK_SIZE
	.align		4
.L_3:
        /*0018*/ 	.byte	0x04, 0x12
        /*001a*/ 	.short	(.L_5 - .L_4)
	.align		4
.L_4:
        /*001c*/ 	.word	index@(_Z14heatCalcKernelPfS_iiii)
        /*0020*/ 	.word	0x00000000
.L_5:


//--------------------- .nv.compat                --------------------------
	.section	.nv.compat,"",@"SHT_CUDA_COMPAT_INFO"
	.align	4
        /*0000*/ 	.byte	0x02, 0x09, 0x00, 0x00, 0x02, 0x02, 0x01, 0x00, 0x02, 0x05, 0x05, 0x00, 0x03, 0x07, 0x01, 0x01
        /*0010*/ 	.byte	0x02, 0x03, 0x00, 0x00, 0x02, 0x06, 0x01, 0x00, 0x04, 0x0b, 0x08, 0x00, 0x09, 0x00, 0x00, 0x00
        /*0020*/ 	.byte	0x00, 0x00, 0x00, 0x00


//--------------------- .nv.info._Z14heatCalcKernelPfS_iiii --------------------------
	.section	.nv.info._Z14heatCalcKernelPfS_iiii,"",@"SHT_CUDA_INFO"
	.sectionflags	@""
	.align	4


	//----- nvinfo : EIATTR_CUDA_API_VERSION
	.align		4
        /*0000*/ 	.byte	0x04, 0x37
        /*0002*/ 	.short	(.L_7 - .L_6)
.L_6:
        /*0004*/ 	.word	0x00000082


	//----- nvinfo : EIATTR_KPARAM_INFO
	.align		4
.L_7:
        /*0008*/ 	.byte	0x04, 0x17
        /*000a*/ 	.short	(.L_9 - .L_8)
.L_8:
        /*000c*/ 	.word	0x00000000
        /*0010*/ 	.short	0x0005
        /*0012*/ 	.short	0x001c
        /*0014*/ 	.byte	0x00, 0xf0, 0x11, 0x00


	//----- nvinfo : EIATTR_KPARAM_INFO
	.align		4
.L_9:
        /*0018*/ 	.byte	0x04, 0x17
        /*001a*/ 	.short	(.L_11 - .L_10)
.L_10:
        /*001c*/ 	.word	0x00000000
        /*0020*/ 	.short	0x0004
        /*0022*/ 	.short	0x0018
        /*0024*/ 	.byte	0x00, 0xf0, 0x11, 0x00


	//----- nvinfo : EIATTR_KPARAM_INFO
	.align		4
.L_11:
        /*0028*/ 	.byte	0x04, 0x17
        /*002a*/ 	.short	(.L_13 - .L_12)
.L_12:
        /*002c*/ 	.word	0x00000000
        /*0030*/ 	.short	0x0003
        /*0032*/ 	.short	0x0014
        /*0034*/ 	.byte	0x00, 0xf0, 0x11, 0x00


	//----- nvinfo : EIATTR_KPARAM_INFO
	.align		4
.L_13:
        /*0038*/ 	.byte	0x04, 0x17
        /*003a*/ 	.short	(.L_15 - .L_14)
.L_14:
        /*003c*/ 	.word	0x00000000
        /*0040*/ 	.short	0x0002
        /*0042*/ 	.short	0x0010
        /*0044*/ 	.byte	0x00, 0xf0, 0x11, 0x00


	//----- nvinfo : EIATTR_KPARAM_INFO
	.align		4
.L_15:
        /*0048*/ 	.byte	0x04, 0x17
        /*004a*/ 	.short	(.L_17 - .L_16)
.L_16:
        /*004c*/ 	.word	0x00000000
        /*0050*/ 	.short	0x0001
        /*0052*/ 	.short	0x0008
        /*0054*/ 	.byte	0x00, 0xf5, 0x21, 0x00


	//----- nvinfo : EIATTR_KPARAM_INFO
	.align		4
.L_17:
        /*0058*/ 	.byte	0x04, 0x17
        /*005a*/ 	.short	(.L_19 - .L_18)
.L_18:
        /*005c*/ 	.word	0x00000000
        /*0060*/ 	.short	0x0000
        /*0062*/ 	.short	0x0000
        /*0064*/ 	.byte	0x00, 0xf5, 0x21, 0x00


	//----- nvinfo : EIATTR_SPARSE_MMA_MASK
	.align		4
.L_19:
        /*0068*/ 	.byte	0x03, 0x50
        /*006a*/ 	.short	0x0000


	//----- nvinfo : EIATTR_MAXREG_COUNT
	.align		4
        /*006c*/ 	.byte	0x03, 0x1b
        /*006e*/ 	.short	0x00ff


	//----- nvinfo : EIATTR_NUM_BARRIERS
	.align		4
        /*0070*/ 	.byte	0x02, 0x4c
        /*0072*/ 	.byte	0x01
	.zero		1


	//----- nvinfo : EIATTR_MERCURY_ISA_VERSION
	.align		4
        /*0074*/ 	.byte	0x03, 0x5f
        /*0076*/ 	.short	0x0101


	//----- nvinfo : EIATTR_VRC_CTA_INIT_COUNT
	.align		4
        /*0078*/ 	.byte	0x02, 0x4a
	.zero		1
	.zero		1


	//----- nvinfo : EIATTR_EXIT_INSTR_OFFSETS
	.align		4
        /*007c*/ 	.byte	0x04, 0x1c
        /*007e*/ 	.short	(.L_21 - .L_20)


	//   ....[0]....
.L_20:
        /*0080*/ 	.word	0x00000b70


	//----- nvinfo : EIATTR_CRS_STACK_SIZE
	.align		4
.L_21:
        /*0084*/ 	.byte	0x04, 0x1e
        /*0086*/ 	.short	(.L_23 - .L_22)
.L_22:
        /*0088*/ 	.word	0x00000000


	//----- nvinfo : EIATTR_CBANK_PARAM_SIZE
	.align		4
.L_23:
        /*008c*/ 	.byte	0x03, 0x19
        /*008e*/ 	.short	0x0020


	//----- nvinfo : EIATTR_PARAM_CBANK
	.align		4
        /*0090*/ 	.byte	0x04, 0x0a
        /*0092*/ 	.short	(.L_25 - .L_24)
	.align		4
.L_24:
        /*0094*/ 	.word	index@(.nv.constant0._Z14heatCalcKernelPfS_iiii)
        /*0098*/ 	.short	0x0380
        /*009a*/ 	.short	0x0020


	//----- nvinfo : EIATTR_SW_WAR
	.align		4
.L_25:
        /*009c*/ 	.byte	0x04, 0x36
        /*009e*/ 	.short	(.L_27 - .L_26)
.L_26:
        /*00a0*/ 	.word	0x00000008
.L_27:


//--------------------- .nv.callgraph             --------------------------
	.section	.nv.callgraph,"",@"SHT_CUDA_CALLGRAPH"
	.align	4
	.sectionentsize	8
	.align		4
        /*0000*/ 	.word	0x00000000
	.align		4
        /*0004*/ 	.word	0xffffffff
	.align		4
        /*0008*/ 	.word	0x00000000
	.align		4
        /*000c*/ 	.word	0xfffffffe
	.align		4
        /*0010*/ 	.word	0x00000000
	.align		4
        /*0014*/ 	.word	0xfffffffd
	.align		4
        /*0018*/ 	.word	0x00000000
	.align		4
        /*001c*/ 	.word	0xfffffffc


//--------------------- .text._Z14heatCalcKernelPfS_iiii --------------------------
	.section	.text._Z14heatCalcKernelPfS_iiii,"ax",@progbits
	.align	128
        .global         _Z14heatCalcKernelPfS_iiii
        .type           _Z14heatCalcKernelPfS_iiii,@function
        .size           _Z14heatCalcKernelPfS_iiii,(.L_x_12 - _Z14heatCalcKernelPfS_iiii)
        .other          _Z14heatCalcKernelPfS_iiii,@"STO_CUDA_ENTRY STV_DEFAULT"
_Z14heatCalcKernelPfS_iiii:
.text._Z14heatCalcKernelPfS_iiii:
[----:B------:R-:W-:Y:S08]  /*0000*/  LDC R1, c[0x0][0x37c] ;  /* 0x0000df00ff017b82 */ /* 0x000ff00000000800 */
[----:B------:R-:W0:Y:S01]  /*0010*/  LDC R9, c[0x0][0x390] ;  /* 0x0000e400ff097b82 */ /* 0x000e220000000800 */
[----:B------:R-:W1:Y:S01]  /*0020*/  S2R R8, SR_CTAID.Y ;  /* 0x0000000000087919 */ /* 0x000e620000002600 */
[----:B------:R-:W2:Y:S01]  /*0030*/  LDCU UR4, c[0x0][0x39c] ;  /* 0x00007380ff0477ac */ /* 0x000ea20008000800 */
[----:B------:R-:W-:Y:S01]  /*0040*/  IMAD.MOV.U32 R14, RZ, RZ, RZ ;  /* 0x000000ffff0e7224 */ /* 0x000fe200078e00ff */
[----:B------:R-:W-:Y:S01]  /*0050*/  BSSY.RECONVERGENT B0, `(.L_x_0) ;  /* 0x00000ac000007945 */ /* 0x000fe20003800200 */
[----:B------:R-:W1:Y:S03]  /*0060*/  S2R R3, SR_TID.Y ;  /* 0x0000000000037919 */ /* 0x000e660000002200 */
[----:B------:R-:W3:Y:S01]  /*0070*/  LDC R10, c[0x0][0x394] ;  /* 0x0000e500ff0a7b82 */ /* 0x000ee20000000800 */
[----:B------:R-:W4:Y:S01]  /*0080*/  S2R R4, SR_CTAID.X ;  /* 0x0000000000047919 */ /* 0x000f220000002500 */
[----:B------:R-:W4:Y:S06]  /*0090*/  S2R R5, SR_TID.X ;  /* 0x0000000000057919 */ /* 0x000f2c0000002100 */
[----:B------:R-:W5:Y:S01]  /*00a0*/  LDC.64 R6, c[0x0][0x380] ;  /* 0x0000e000ff067b82 */ /* 0x000f620000000a00 */
[-C--:B0-----:R-:W-:Y:S01]  /*00b0*/  IABS R0, R9.reuse ;  /* 0x0000000900007213 */ /* 0x081fe20000000000 */
[----:B------:R-:W-:Y:S01]  /*00c0*/  VIADD R16, R9, 0xffffffff ;  /* 0xffffffff09107836 */ /* 0x000fe20000000000 */
[----:B------:R-:W-:-:S02]  /*00d0*/  LOP3.LUT R12, RZ, R9, RZ, 0x33, !PT ;  /* 0x00000009ff0c7212 */ /* 0x000fc400078e33ff */
[----:B------:R-:W0:Y:S01]  /*00e0*/  I2F.RP R2, R0 ;  /* 0x0000000000027306 */ /* 0x000e220000209400 */
[----:B---3--:R-:W-:Y:S02]  /*00f0*/  IMAD R18, R9, R10, R9 ;  /* 0x0000000a09127224 */ /* 0x008fe400078e0209 */
[----:B-1----:R-:W-:-:S05]  /*0100*/  IMAD R8, R8, 0x8, R3 ;  /* 0x0000000808087824 */ /* 0x002fca00078e0203 */
[----:B0-----:R-:W0:Y:S01]  /*0110*/  MUFU.RCP R2, R2 ;  /* 0x0000000200027308 */ /* 0x001e220000001000 */
[----:B----4-:R-:W-:-:S05]  /*0120*/  LEA R3, R4, R5, 0x3 ;  /* 0x0000000504037211 */ /* 0x010fca00078e18ff */
[----:B--2---:R-:W-:Y:S01]  /*0130*/  IMAD R8, R8, UR4, R3 ;  /* 0x0000000408087c24 */ /* 0x004fe2000f8e0203 */
[----:B------:R-:W1:Y:S04]  /*0140*/  LDCU.64 UR4, c[0x0][0x358] ;  /* 0x00006b00ff0477ac */ /* 0x000e680008000a00 */
[----:B------:R-:W-:Y:S02]  /*0150*/  IABS R11, R8 ;  /* 0x00000008000b7213 */ /* 0x000fe40000000000 */
[C---:B------:R-:W-:Y:S02]  /*0160*/  ISETP.GE.AND P0, PT, R8.reuse, RZ, PT ;  /* 0x000000ff0800720c */ /* 0x040fe40003f06270 */
[----:B------:R-:W-:Y:S01]  /*0170*/  ISETP.GE.AND P3, PT, R8, R18, PT ;  /* 0x000000120800720c */ /* 0x000fe20003f66270 */
[----:B0-----:R-:W-:-:S06]  /*0180*/  VIADD R15, R2, 0xffffffe ;  /* 0x0ffffffe020f7836 */ /* 0x001fcc0000000000 */
[----:B------:R-:W0:Y:S02]  /*0190*/  F2I.FTZ.U32.TRUNC.NTZ R15, R15 ;  /* 0x0000000f000f7305 */ /* 0x000e24000021f000 */
[----:B0-----:R-:W-:-:S04]  /*01a0*/  IMAD.MOV R5, RZ, RZ, -R15 ;  /* 0x000000ffff057224 */ /* 0x001fc800078e0a0f */
[----:B------:R-:W-:-:S04]  /*01b0*/  IMAD R3, R5, R0, RZ ;  /* 0x0000000005037224 */ /* 0x000fc800078e02ff */
[----:B------:R-:W-:Y:S02]  /*01c0*/  IMAD.HI.U32 R14, R15, R3, R14 ;  /* 0x000000030f0e7227 */ /* 0x000fe400078e000e */
[----:B------:R-:W0:Y:S04]  /*01d0*/  LDC.64 R2, c[0x0][0x388] ;  /* 0x0000e200ff027b82 */ /* 0x000e280000000a00 */
[----:B------:R-:W-:-:S05]  /*01e0*/  IMAD.HI.U32 R13, R14, R11, RZ ;  /* 0x0000000b0e0d7227 */ /* 0x000fca00078e00ff */
[----:B------:R-:W-:-:S05]  /*01f0*/  IADD3 R15, PT, PT, -R13, RZ, RZ ;  /* 0x000000ff0d0f7210 */ /* 0x000fca0007ffe1ff */
[----:B------:R-:W-:-:S04]  /*0200*/  IMAD R15, R0, R15, R11 ;  /* 0x0000000f000f7224 */ /* 0x000fc800078e020b */
[----:B------:R-:W-:Y:S01]  /*0210*/  IMAD.IADD R4, R15, 0x1, -R0 ;  /* 0x000000010f047824 */ /* 0x000fe200078e0a00 */
[----:B------:R-:W-:-:S04]  /*0220*/  ISETP.GT.U32.AND P1, PT, R0, R15, PT ;  /* 0x0000000f0000720c */ /* 0x000fc80003f24070 */
[----:B------:R-:W-:Y:S01]  /*0230*/  SEL R17, R4, R15, !P1 ;  /* 0x0000000f04117207 */ /* 0x000fe20004800000 */
[----:B0-----:R-:W-:-:S03]  /*0240*/  IMAD.WIDE R2, R8, 0x4, R2 ;  /* 0x0000000408027825 */ /* 0x001fc600078e0202 */
[----:B------:R-:W-:Y:S01]  /*0250*/  ISETP.GT.U32.AND P2, PT, R0, R17, PT ;  /* 0x000000110000720c */ /* 0x000fe20003f44070 */
[----:B-----5:R-:W-:-:S12]  /*0260*/  IMAD.WIDE R4, R8, 0x4, R6 ;  /* 0x0000000408047825 */ /* 0x020fd800078e0206 */
[----:B------:R-:W-:Y:S01]  /*0270*/  @!P2 IMAD.IADD R17, R17, 0x1, -R0 ;  /* 0x000000011111a824 */ /* 0x000fe200078e0a00 */
[----:B------:R-:W-:-:S04]  /*0280*/  ISETP.NE.AND P2, PT, R9, RZ, PT ;  /* 0x000000ff0900720c */ /* 0x000fc80003f45270 */
[----:B------:R-:W-:-:S04]  /*0290*/  @!P0 IADD3 R17, PT, PT, -R17, RZ, RZ ;  /* 0x000000ff11118210 */ /* 0x000fc80007ffe1ff */
[----:B------:R-:W-:Y:S01]  /*02a0*/  SEL R17, R12, R17, !P2 ;  /* 0x000000110c117207 */ /* 0x000fe20005000000 */
[----:B-1----:R-:W-:Y:S06]  /*02b0*/  @P3 BRA `(.L_x_1) ;  /* 0x0000000000803947 */ /* 0x002fec0003800000 */
[----:B------:R-:W-:Y:S01]  /*02c0*/  ISETP.NE.AND P0, PT, R17, R16, PT ;  /* 0x000000101100720c */ /* 0x000fe20003f05270 */
[----:B------:R-:W-:-:S03]  /*02d0*/  IMAD R11, R16, R9, RZ ;  /* 0x00000009100b7224 */ /* 0x000fc600078e02ff */
[----:B------:R-:W-:Y:S02]  /*02e0*/  ISETP.NE.AND P0, PT, R17, RZ, P0 ;  /* 0x000000ff1100720c */ /* 0x000fe40000705270 */
[C---:B------:R-:W-:Y:S02]  /*02f0*/  ISETP.LT.AND P3, PT, R8.reuse, R11, PT ;  /* 0x0000000b0800720c */ /* 0x040fe40003f61270 */
[----:B------:R-:W-:-:S13]  /*0300*/  ISETP.GE.AND P0, PT, R8, R9, P0 ;  /* 0x000000090800720c */ /* 0x000fda0000706270 */
[----:B------:R-:W-:Y:S05]  /*0310*/  @P0 BRA P3, `(.L_x_2) ;  /* 0x00000000000c0947 */ /* 0x000fea0001800000 */
[----:B------:R-:W2:Y:S04]  /*0320*/  LDG.E R7, desc[UR4][R4.64] ;  /* 0x0000000404077981 */ /* 0x000ea8000c1e1900 */
[----:B--2---:R0:W-:Y:S01]  /*0330*/  STG.E desc[UR4][R2.64], R7 ;  /* 0x0000000702007986 */ /* 0x0041e2000c101904 */
[----:B------:R-:W-:Y:S05]  /*0340*/  BRA `(.L_x_3) ;  /* 0x0000000400f07947 */ /* 0x000fea0003800000 */
.L_x_2:
[-C--:B------:R-:W-:Y:S01]  /*0350*/  @!P1 IADD3 R15, PT, PT, R15, -R0.reuse, RZ ;  /* 0x800000000f0f9210 */ /* 0x080fe20007ffe0ff */
[----:B------:R-:W-:Y:S01]  /*0360*/  @!P1 VIADD R13, R13, 0x1 ;  /* 0x000000010d0d9836 */ /* 0x000fe20000000000 */
[----:B------:R-:W-:Y:S01]  /*0370*/  LOP3.LUT R8, R8, R9, RZ, 0x3c, !PT ;  /* 0x0000000908087212 */ /* 0x000fe200078e3cff */
[----:B------:R-:W2:Y:S01]  /*0380*/  LDG.E R11, desc[UR4][R4.64+-0x4] ;  /* 0xfffffc04040b7981 */ /* 0x000ea2000c1e1900 */
[----:B------:R-:W-:Y:S02]  /*0390*/  ISETP.GE.U32.AND P0, PT, R15, R0, PT ;  /* 0x000000000f00720c */ /* 0x000fe40003f06070 */
[----:B------:R-:W-:Y:S01]  /*03a0*/  ISETP.GE.AND P3, PT, R8, RZ, PT ;  /* 0x000000ff0800720c */ /* 0x000fe20003f66270 */
[----:B------:R-:W3:Y:S10]  /*03b0*/  LDG.E R0, desc[UR4][R4.64+0x4] ;  /* 0x0000040404007981 */ /* 0x000ef4000c1e1900 */
[----:B------:R-:W-:-:S05]  /*03c0*/  @P0 IADD3 R13, PT, PT, R13, 0x1, RZ ;  /* 0x000000010d0d0810 */ /* 0x000fca0007ffe0ff */
[----:B------:R-:W-:-:S05]  /*03d0*/  @!P3 IMAD.MOV R13, RZ, RZ, -R13 ;  /* 0x000000ffff0db224 */ /* 0x000fca00078e0a0d */
[----:B------:R-:W-:-:S04]  /*03e0*/  SEL R12, R12, R13, !P2 ;  /* 0x0000000d0c0c7207 */ /* 0x000fc80005000000 */
[----:B------:R-:W-:-:S05]  /*03f0*/  IADD3 R12, PT, PT, R12, -0x1, RZ ;  /* 0xffffffff0c0c7810 */ /* 0x000fca0007ffe0ff */
[----:B------:R-:W-:-:S04]  /*0400*/  IMAD R12, R12, R9, R17 ;  /* 0x000000090c0c7224 */ /* 0x000fc800078e0211 */
[----:B------:R-:W-:Y:S02]  /*0410*/  IMAD R13, R9, 0x2, R12 ;  /* 0x00000002090d7824 */ /* 0x000fe400078e020c */
[----:B------:R-:W-:-:S04]  /*0420*/  IMAD.WIDE R8, R12, 0x4, R6 ;  /* 0x000000040c087825 */ /* 0x000fc800078e0206 */
[----:B------:R-:W-:Y:S02]  /*0430*/  IMAD.WIDE R6, R13, 0x4, R6 ;  /* 0x000000040d067825 */ /* 0x000fe400078e0206 */
[----:B------:R-:W2:Y:S04]  /*0440*/  LDG.E R8, desc[UR4][R8.64] ;  /* 0x0000000408087981 */ /* 0x000ea8000c1e1900 */
[----:B------:R-:W4:Y:S01]  /*0450*/  LDG.E R6, desc[UR4][R6.64] ;  /* 0x0000000406067981 */ /* 0x000f22000c1e1900 */
[----:B--2---:R-:W-:-:S04]  /*0460*/  FADD R11, R8, R11 ;  /* 0x0000000b080b7221 */ /* 0x004fc80000000000 */
[----:B----4-:R-:W-:-:S04]  /*0470*/  FADD R11, R11, R6 ;  /* 0x000000060b0b7221 */ /* 0x010fc80000000000 */
[----:B---3--:R-:W-:-:S04]  /*0480*/  FADD R0, R11, R0 ;  /* 0x000000000b007221 */ /* 0x008fc80000000000 */
[----:B------:R-:W-:-:S05]  /*0490*/  FMUL R11, R0, 0.25 ;  /* 0x3e800000000b7820 */ /* 0x000fca0000400000 */
[----:B------:R1:W-:Y:S01]  /*04a0*/  STG.E desc[UR4][R2.64], R11 ;  /* 0x0000000b02007986 */ /* 0x0003e2000c101904 */
[----:B------:R-:W-:Y:S05]  /*04b0*/  BRA `(.L_x_3) ;  /* 0x0000000400947947 */ /* 0x000fea0003800000 */
.L_x_1:
[----:B------:R-:W0:Y:S01]  /*04c0*/  LDC R15, c[0x0][0x398] ;  /* 0x0000e600ff0f7b82 */ /* 0x000e220000000800 */
[----:B------:R-:W-:-:S05]  /*04d0*/  LOP3.LUT R20, RZ, R10, RZ, 0x33, !PT ;  /* 0x0000000aff147212 */ /* 0x000fca00078e33ff */
[----:B0-----:R-:W-:-:S05]  /*04e0*/  IMAD R13, R20, R9, R15 ;  /* 0x00000009140d7224 */ /* 0x001fca00078e020f */
[----:B------:R-:W-:-:S13]  /*04f0*/  ISETP.GE.AND P1, PT, R8, R13, PT ;  /* 0x0000000d0800720c */ /* 0x000fda0003f26270 */
[----:B------:R-:W-:Y:S05]  /*0500*/  @P1 BRA `(.L_x_4) ;  /* 0x0000000000bc1947 */ /* 0x000fea0003800000 */
[----:B------:R-:W-:Y:S01]  /*0510*/  ISETP.NE.AND P1, PT, R17, RZ, PT ;  /* 0x000000ff1100720c */ /* 0x000fe20003f25270 */
[----:B------:R-:W-:-:S12]  /*0520*/  BSSY.RELIABLE B1, `(.L_x_5) ;  /* 0x000001c000017945 */ /* 0x000fd80003800100 */
[----:B------:R-:W-:Y:S05]  /*0530*/  @!P1 BRA `(.L_x_6) ;  /* 0x0000000000689947 */ /* 0x000fea0003800000 */
[----:B------:R-:W-:-:S04]  /*0540*/  SHF.L.U32 R17, R10, 0x1, RZ ;  /* 0x000000010a117819 */ /* 0x000fc800000006ff */
[-C--:B------:R-:W-:Y:S02]  /*0550*/  IABS R16, R17.reuse ;  /* 0x0000001100107213 */ /* 0x080fe40000000000 */
[----:B------:R-:W-:Y:S02]  /*0560*/  IABS R15, R17 ;  /* 0x00000011000f7213 */ /* 0x000fe40000000000 */
[----:B------:R-:W0:Y:S08]  /*0570*/  I2F.RP R0, R16 ;  /* 0x0000001000007306 */ /* 0x000e300000209400 */
[----:B0-----:R-:W0:Y:S02]  /*0580*/  MUFU.RCP R0, R0 ;  /* 0x0000000000007308 */ /* 0x001e240000001000 */
[----:B0-----:R-:W-:Y:S01]  /*0590*/  VIADD R12, R0, 0xffffffe ;  /* 0x0ffffffe000c7836 */ /* 0x001fe20000000000 */
[----:B------:R-:W-:-:S05]  /*05a0*/  IADD3 R0, PT, PT, R17, -0x1, RZ ;  /* 0xffffffff11007810 */ /* 0x000fca0007ffe0ff */
[----:B------:R0:W1:Y:S02]  /*05b0*/  F2I.FTZ.U32.TRUNC.NTZ R13, R12 ;  /* 0x0000000c000d7305 */ /* 0x000064000021f000 */
[----:B0-----:R-:W-:Y:S01]  /*05c0*/  IMAD.MOV.U32 R12, RZ, RZ, RZ ;  /* 0x000000ffff0c7224 */ /* 0x001fe200078e00ff */
[----:B-1----:R-:W-:-:S05]  /*05d0*/  IADD3 R9, PT, PT, RZ, -R13, RZ ;  /* 0x8000000dff097210 */ /* 0x002fca0007ffe0ff */
[----:B------:R-:W-:-:S04]  /*05e0*/  IMAD R9, R9, R16, RZ ;  /* 0x0000001009097224 */ /* 0x000fc800078e02ff */
[----:B------:R-:W-:Y:S01]  /*05f0*/  IMAD.HI.U32 R14, R13, R9, R12 ;  /* 0x000000090d0e7227 */ /* 0x000fe200078e000c */
[----:B------:R-:W-:-:S05]  /*0600*/  IADD3 R9, PT, PT, RZ, -R15, RZ ;  /* 0x8000000fff097210 */ /* 0x000fca0007ffe0ff */
[----:B------:R-:W-:-:S04]  /*0610*/  IMAD.HI.U32 R14, R14, R11, RZ ;  /* 0x0000000b0e0e7227 */ /* 0x000fc800078e00ff */
[----:B------:R-:W-:-:S05]  /*0620*/  IMAD R11, R14, R9, R11 ;  /* 0x000000090e0b7224 */ /* 0x000fca00078e020b */
[----:B------:R-:W-:-:S13]  /*0630*/  ISETP.GT.U32.AND P1, PT, R16, R11, PT ;  /* 0x0000000b1000720c */ /* 0x000fda0003f24070 */
[----:B------:R-:W-:Y:S01]  /*0640*/  @!P1 IMAD.IADD R11, R11, 0x1, -R16 ;  /* 0x000000010b0b9824 */ /* 0x000fe200078e0a10 */
[----:B------:R-:W-:-:S04]  /*0650*/  ISETP.NE.AND P1, PT, R17, RZ, PT ;  /* 0x000000ff1100720c */ /* 0x000fc80003f25270 */
[----:B------:R-:W-:-:S13]  /*0660*/  ISETP.GT.U32.AND P2, PT, R16, R11, PT ;  /* 0x0000000b1000720c */ /* 0x000fda0003f44070 */
[----:B------:R-:W-:-:S05]  /*0670*/  @!P2 IADD3 R11, PT, PT, R11, -R16, RZ ;  /* 0x800000100b0ba210 */ /* 0x000fca0007ffe0ff */
[----:B------:R-:W-:Y:S01]  /*0680*/  @!P0 IMAD.MOV R11, RZ, RZ, -R11 ;  /* 0x000000ffff0b8224 */ /* 0x000fe200078e0a0b */
[----:B------:R-:W-:-:S04]  /*0690*/  @!P1 LOP3.LUT R11, RZ, R17, RZ, 0x33, !PT ;  /* 0x00000011ff0b9212 */ /* 0x000fc800078e33ff */
[C---:B------:R-:W-:Y:S02]  /*06a0*/  ISETP.NE.AND P0, PT, R11.reuse, R0, PT ;  /* 0x000000000b00720c */ /* 0x040fe40003f05270 */
[----:B------:R-:W-:-:S13]  /*06b0*/  ISETP.NE.AND P1, PT, R11, RZ, PT ;  /* 0x000000ff0b00720c */ /* 0x000fda0003f25270 */
[----:B------:R-:W-:Y:S05]  /*06c0*/  @P0 BREAK.RELIABLE P1, B1 ;  /* 0x0000000000010942 */ /* 0x000fea0000800100 */
[----:B------:R-:W-:Y:S05]  /*06d0*/  @P0 BRA P1, `(.L_x_7) ;  /* 0x0000000000100947 */ /* 0x000fea0000800000 */
.L_x_6:
[----:B------:R-:W-:Y:S05]  /*06e0*/  BSYNC.RELIABLE B1 ;  /* 0x0000000000017941 */ /* 0x000fea0003800100 */
.L_x_5:
[----:B------:R-:W2:Y:S04]  /*06f0*/  LDG.E R7, desc[UR4][R4.64] ;  /* 0x0000000404077981 */ /* 0x000ea8000c1e1900 */
[----:B--2---:R0:W-:Y:S01]  /*0700*/  STG.E desc[UR4][R2.64], R7 ;  /* 0x0000000702007986 */ /* 0x0041e2000c101904 */
[----:B------:R-:W-:Y:S05]  /*0710*/  BRA `(.L_x_3) ;  /* 0x0000000000fc7947 */ /* 0x000fea0003800000 */
.L_x_7:
[----:B------:R-:W-:Y:S01]  /*0720*/  IADD3 R9, PT, PT, R8, -0x2, -R10 ;  /* 0xfffffffe08097810 */ /* 0x000fe20007ffe80a */
[----:B------:R-:W-:Y:S01]  /*0730*/  VIADD R13, R10, 0x2 ;  /* 0x000000020a0d7836 */ /* 0x000fe20000000000 */
[----:B------:R-:W2:Y:S03]  /*0740*/  LDG.E R0, desc[UR4][R4.64+-0x4] ;  /* 0xfffffc0404007981 */ /* 0x000ea6000c1e1900 */
[----:B------:R-:W-:Y:S01]  /*0750*/  IMAD.WIDE R6, R9, 0x4, R6 ;  /* 0x0000000409067825 */ /* 0x000fe200078e0206 */
[----:B------:R-:W2:Y:S03]  /*0760*/  LDG.E R11, desc[UR4][R4.64+0x4] ;  /* 0x00000404040b7981 */ /* 0x000ea6000c1e1900 */
[----:B------:R-:W-:Y:S02]  /*0770*/  IMAD.WIDE R8, R13, 0x4, R4 ;  /* 0x000000040d087825 */ /* 0x000fe400078e0204 */
[----:B------:R-:W3:Y:S04]  /*0780*/  LDG.E R7, desc[UR4][R6.64] ;  /* 0x0000000406077981 */ /* 0x000ee8000c1e1900 */
[----:B------:R-:W4:Y:S01]  /*0790*/  LDG.E R9, desc[UR4][R8.64] ;  /* 0x0000000408097981 */ /* 0x000f22000c1e1900 */
[----:B--2---:R-:W-:-:S04]  /*07a0*/  FADD R0, R0, R11 ;  /* 0x0000000b00007221 */ /* 0x004fc80000000000 */
[----:B---3--:R-:W-:-:S04]  /*07b0*/  FADD R0, R0, R7 ;  /* 0x0000000700007221 */ /* 0x008fc80000000000 */
[----:B----4-:R-:W-:-:S04]  /*07c0*/  FADD R0, R0, R9 ;  /* 0x0000000900007221 */ /* 0x010fc80000000000 */
[----:B------:R-:W-:-:S05]  /*07d0*/  FMUL R11, R0, 0.25 ;  /* 0x3e800000000b7820 */ /* 0x000fca0000400000 */
[----:B------:R4:W-:Y:S01]  /*07e0*/  STG.E desc[UR4][R2.64], R11 ;  /* 0x0000000b02007986 */ /* 0x0009e2000c101904 */
[----:B------:R-:W-:Y:S05]  /*07f0*/  BRA `(.L_x_3) ;  /* 0x0000000000c47947 */ /* 0x000fea0003800000 */
.L_x_4:
[----:B------:R-:W-:Y:S01]  /*0800*/  IADD3 R10, PT, PT, R18, R9, RZ ;  /* 0x00000009120a7210 */ /* 0x000fe20007ffe0ff */
[----:B------:R-:W-:Y:S03]  /*0810*/  BSSY.RELIABLE B1, `(.L_x_8) ;  /* 0x0000020000017945 */ /* 0x000fe60003800100 */
[----:B------:R-:W-:-:S04]  /*0820*/  IADD3 R11, PT, PT, R8, -R15, R10 ;  /* 0x8000000f080b7210 */ /* 0x000fc80007ffe00a */
[----:B------:R-:W-:Y:S02]  /*0830*/  IABS R17, R11 ;  /* 0x0000000b00117213 */ /* 0x000fe40000000000 */
[----:B------:R-:W-:-:S03]  /*0840*/  ISETP.GE.AND P1, PT, R11, RZ, PT ;  /* 0x000000ff0b00720c */ /* 0x000fc60003f26270 */
[----:B------:R-:W-:-:S04]  /*0850*/  IMAD.HI.U32 R15, R14, R17, RZ ;  /* 0x000000110e0f7227 */ /* 0x000fc800078e00ff */
[----:B------:R-:W-:-:S04]  /*0860*/  IMAD.MOV R15, RZ, RZ, -R15 ;  /* 0x000000ffff0f7224 */ /* 0x000fc800078e0a0f */
[----:B------:R-:W-:-:S05]  /*0870*/  IMAD R15, R0, R15, R17 ;  /* 0x0000000f000f7224 */ /* 0x000fca00078e0211 */
[----:B------:R-:W-:-:S13]  /*0880*/  ISETP.GT.U32.AND P0, PT, R0, R15, PT ;  /* 0x0000000f0000720c */ /* 0x000fda0003f04070 */
[----:B------:R-:W-:-:S04]  /*0890*/  @!P0 IADD3 R15, PT, PT, R15, -R0, RZ ;  /* 0x800000000f0f8210 */ /* 0x000fc80007ffe0ff */
[----:B------:R-:W-:-:S13]  /*08a0*/  ISETP.GT.U32.AND P0, PT, R0, R15, PT ;  /* 0x0000000f0000720c */ /* 0x000fda0003f04070 */
[----:B------:R-:W-:-:S05]  /*08b0*/  @!P0 IMAD.IADD R15, R15, 0x1, -R0 ;  /* 0x000000010f0f8824 */ /* 0x000fca00078e0a00 */
[----:B------:R-:W-:-:S04]  /*08c0*/  @!P1 IADD3 R15, PT, PT, -R15, RZ, RZ ;  /* 0x000000ff0f0f9210 */ /* 0x000fc80007ffe1ff */
[----:B------:R-:W-:-:S04]  /*08d0*/  SEL R15, R12, R15, !P2 ;  /* 0x0000000f0c0f7207 */ /* 0x000fc80005000000 */
[----:B------:R-:W-:-:S13]  /*08e0*/  ISETP.NE.AND P0, PT, R15, RZ, PT ;  /* 0x000000ff0f00720c */ /* 0x000fda0003f05270 */
[----:B------:R-:W-:Y:S05]  /*08f0*/  @!P0 BRA `(.L_x_9) ;  /* 0x0000000000448947 */ /* 0x000fea0003800000 */
[----:B------:R-:W-:Y:S02]  /*0900*/  IMAD.IADD R13, R8, 0x1, -R13 ;  /* 0x00000001080d7824 */ /* 0x000fe400078e0a0d */
[----:B------:R-:W-:-:S03]  /*0910*/  IMAD R10, R9, -0x3, R10 ;  /* 0xfffffffd090a7824 */ /* 0x000fc600078e020a */
[----:B------:R-:W-:Y:S02]  /*0920*/  IABS R11, R13 ;  /* 0x0000000d000b7213 */ /* 0x000fe40000000000 */
[----:B------:R-:W-:-:S03]  /*0930*/  ISETP.GE.AND P1, PT, R13, RZ, PT ;  /* 0x000000ff0d00720c */ /* 0x000fc60003f26270 */
[----:B------:R-:W-:-:S05]  /*0940*/  IMAD.HI.U32 R14, R14, R11, RZ ;  /* 0x0000000b0e0e7227 */ /* 0x000fca00078e00ff */
[----:B------:R-:W-:-:S05]  /*0950*/  IADD3 R14, PT, PT, -R14, RZ, RZ ;  /* 0x000000ff0e0e7210 */ /* 0x000fca0007ffe1ff */
[----:B------:R-:W-:-:S05]  /*0960*/  IMAD R11, R0, R14, R11 ;  /* 0x0000000e000b7224 */ /* 0x000fca00078e020b */
[----:B------:R-:W-:-:S13]  /*0970*/  ISETP.GT.U32.AND P0, PT, R0, R11, PT ;  /* 0x0000000b0000720c */ /* 0x000fda0003f04070 */
[----:B------:R-:W-:-:S05]  /*0980*/  @!P0 IMAD.IADD R11, R11, 0x1, -R0 ;  /* 0x000000010b0b8824 */ /* 0x000fca00078e0a00 */
[----:B------:R-:W-:-:S13]  /*0990*/  ISETP.GT.U32.AND P0, PT, R0, R11, PT ;  /* 0x0000000b0000720c */ /* 0x000fda0003f04070 */
[----:B------:R-:W-:Y:S02]  /*09a0*/  @!P0 IADD3 R11, PT, PT, R11, -R0, RZ ;  /* 0x800000000b0b8210 */ /* 0x000fe40007ffe0ff */
[----:B------:R-:W-:-:S03]  /*09b0*/  ISETP.GE.AND P0, PT, R13, R10, PT ;  /* 0x0000000a0d00720c */ /* 0x000fc60003f06270 */
[----:B------:R-:W-:-:S05]  /*09c0*/  @!P1 IMAD.MOV R11, RZ, RZ, -R11 ;  /* 0x000000ffff0b9224 */ /* 0x000fca00078e0a0b */
[----:B------:R-:W-:-:S04]  /*09d0*/  SEL R11, R12, R11, !P2 ;  /* 0x0000000b0c0b7207 */ /* 0x000fc80005000000 */
[----:B------:R-:W-:-:S13]  /*09e0*/  ISETP.NE.AND P1, PT, R11, R16, PT ;  /* 0x000000100b00720c */ /* 0x000fda0003f25270 */
[----:B------:R-:W-:Y:S05]  /*09f0*/  @!P0 BREAK.RELIABLE P1, B1 ;  /* 0x0000000000018942 */ /* 0x000fea0000800100 */
[----:B------:R-:W-:Y:S05]  /*0a00*/  @!P0 BRA P1, `(.L_x_10) ;  /* 0x0000000000108947 */ /* 0x000fea0000800000 */
.L_x_9:
[----:B------:R-:W-:Y:S05]  /*0a10*/  BSYNC.RELIABLE B1 ;  /* 0x0000000000017941 */ /* 0x000fea0003800100 */
.L_x_8:
[----:B------:R-:W2:Y:S04]  /*0a20*/  LDG.E R7, desc[UR4][R4.64] ;  /* 0x0000000404077981 */ /* 0x000ea8000c1e1900 */
[----:B--2---:R3:W-:Y:S01]  /*0a30*/  STG.E desc[UR4][R2.64], R7 ;  /* 0x0000000702007986 */ /* 0x0047e2000c101904 */
[----:B------:R-:W-:Y:S05]  /*0a40*/  BRA `(.L_x_3) ;  /* 0x0000000000307947 */ /* 0x000fea0003800000 */
.L_x_10:
[----:B------:R-:W-:Y:S01]  /*0a50*/  IADD3 R11, PT, PT, R8, -R9, RZ ;  /* 0x80000009080b7210 */ /* 0x000fe20007ffe0ff */
[----:B------:R-:W2:Y:S04]  /*0a60*/  LDG.E R0, desc[UR4][R4.64+-0x4] ;  /* 0xfffffc0404007981 */ /* 0x000ea8000c1e1900 */
[----:B------:R-:W-:Y:S02]  /*0a70*/  IMAD.WIDE R6, R11, 0x4, R6 ;  /* 0x000000040b067825 */ /* 0x000fe400078e0206 */
[----:B------:R-:W2:Y:S02]  /*0a80*/  LDG.E R11, desc[UR4][R4.64+0x4] ;  /* 0x00000404040b7981 */ /* 0x000ea4000c1e1900 */
[----:B------:R-:W-:Y:S02]  /*0a90*/  IMAD.WIDE R8, R9, 0x4, R4 ;  /* 0x0000000409087825 */ /* 0x000fe400078e0204 */
[----:B------:R-:W3:Y:S04]  /*0aa0*/  LDG.E R7, desc[UR4][R6.64] ;  /* 0x0000000406077981 */ /* 0x000ee8000c1e1900 */
[----:B------:R-:W4:Y:S01]  /*0ab0*/  LDG.E R9, desc[UR4][R8.64] ;  /* 0x0000000408097981 */ /* 0x000f22000c1e1900 */
[----:B--2---:R-:W-:-:S04]  /*0ac0*/  FADD R0, R0, R11 ;  /* 0x0000000b00007221 */ /* 0x004fc80000000000 */
[----:B---3--:R-:W-:-:S04]  /*0ad0*/  FADD R0, R0, R7 ;  /* 0x0000000700007221 */ /* 0x008fc80000000000 */
[----:B----4-:R-:W-:-:S04]  /*0ae0*/  FADD R0, R0, R9 ;  /* 0x0000000900007221 */ /* 0x010fc80000000000 */
[----:B------:R-:W-:-:S05]  /*0af0*/  FMUL R11, R0, 0.25 ;  /* 0x3e800000000b7820 */ /* 0x000fca0000400000 */
[----:B------:R2:W-:Y:S02]  /*0b00*/  STG.E desc[UR4][R2.64], R11 ;  /* 0x0000000b02007986 */ /* 0x0005e4000c101904 */
.L_x_3:
[----:B------:R-:W-:Y:S05]  /*0b10*/  BSYNC.RECONVERGENT B0 ;  /* 0x0000000000007941 */ /* 0x000fea0003800200 */
.L_x_0:
[----:B------:R-:W-:Y:S05]  /*0b20*/  WARPSYNC.ALL ;  /* 0x0000000000007948 */ /* 0x000fea0003800000 */
[----:B------:R-:W-:Y:S06]  /*0b30*/  BAR.SYNC.DEFER_BLOCKING 0x0 ;  /* 0x0000000000007b1d */ /* 0x000fec0000010000 */
[----:B01234-:R-:W2:Y:S04]  /*0b40*/  LDG.E R3, desc[UR4][R2.64] ;  /* 0x0000000402037981 */ /* 0x01fea8000c1e1900 */
[----:B--2---:R-:W-:Y:S01]  /*0b50*/  STG.E desc[UR4][R4.64], R3 ;  /* 0x0000000304007986 */ /* 0x004fe2000c101904 */
[----:B------:R-:W-:Y:S06]  /*0b60*/  BAR.SYNC.DEFER_BLOCKING 0x0 ;  /* 0x0000000000007b1d */ /* 0x000fec0000010000 */
[----:B------:R-:W-:Y:S05]  /*0b70*/  EXIT ;  /* 0x000000000000794d */ /* 0x000fea0003800000 */
.L_x_11:
[----:B------:R-:W-:-:S00]  /*0b80*/  BRA `(.L_x_11) ;  /* 0xfffffffc00fc7947 */ /* 0x000fc0000383ffff */
[----:B------:R-:W-:-:S00]  /*0b90*/  NOP ;  /* 0x0000000000007918 */ /* 0x000fc00000000000 */
        /* <DEDUP_REMOVED lines=14> */
.L_x_12:


//--------------------- .nv.shared.reserved.0     --------------------------
	.section	.nv.shared.reserved.0,"aw",@nobits
	.weak		__nv_reservedSMEM_offset_0_alias
	.size		__nv_reservedSMEM_offset_0_alias, 0, 64
	.other		__nv_reservedSMEM_offset_0_alias,@"STO_CUDA_RESERVED_SHARED STV_DEFAULT"
__nv_reservedSMEM_offset_0_alias:
	.zero		0
	.zero		64


//--------------------- .nv.constant0._Z14heatCalcKernelPfS_iiii --------------------------
	.section	.nv.constant0._Z14heatCalcKernelPfS_iiii,"a",@progbits
	.sectionflags	@""
	.align	4
.nv.constant0._Z14heatCalcKernelPfS_iiii:
	.zero		928


//--------------------- SYMBOLS --------------------------

	.type		.nv.reservedSmem.offset0,@object
	.size		.nv.reservedSmem.offset0,0x4
